	.headerflags	@"EF_CUDA_TEXMODE_UNIFIED EF_CUDA_64BIT_ADDRESS EF_CUDA_ACCELERATORS EF_CUDA_SM90 EF_CUDA_VIRTUAL_SM(EF_CUDA_SM90)"
	.elftype	@"ET_EXEC"


//--------------------- .nv.info                  --------------------------
	.section	.nv.info,"",@"SHT_CUDA_INFO"
	.align	4


	//----- nvinfo : EIATTR_REGCOUNT
	.align		4
        /*0000*/ 	.byte	0x04, 0x2f
        /*0002*/ 	.short	(.L_3 - .L_2)
	.align		4
.L_2:
        /*0004*/ 	.word	index@(triton_poi_fused__native_batch_norm_legit_no_training_convolution_relu_8)
        /*0008*/ 	.word	0x00000016


	//----- nvinfo : EIATTR_MIN_STACK_SIZE
	.align		4
.L_3:
        /*000c*/ 	.byte	0x04, 0x12
        /*000e*/ 	.short	(.L_5 - .L_4)
	.align		4
.L_4:
        /*0010*/ 	.word	index@(triton_poi_fused__native_batch_norm_legit_no_training_convolution_relu_8)
        /*0014*/ 	.word	0x00000000


	//----- nvinfo : EIATTR_FRAME_SIZE
	.align		4
.L_5:
        /*0018*/ 	.byte	0x04, 0x11
        /*001a*/ 	.short	(.L_7 - .L_6)
	.align		4
.L_6:
        /*001c*/ 	.word	index@(triton_poi_fused__native_batch_norm_legit_no_training_convolution_relu_8)
        /*0020*/ 	.word	0x00000000


	//----- nvinfo : EIATTR_MIN_STACK_SIZE
	.align		4
.L_7:
        /*0024*/ 	.byte	0x04, 0x12
        /*0026*/ 	.short	(.L_9 - .L_8)
	.align		4
.L_8:
        /*0028*/ 	.word	index@(triton_poi_fused__native_batch_norm_legit_no_training_convolution_relu_8)
        /*002c*/ 	.word	0x00000000
.L_9:


//--------------------- .nv.info.triton_poi_fused__native_batch_norm_legit_no_training_convolution_relu_8 --------------------------
	.section	.nv.info.triton_poi_fused__native_batch_norm_legit_no_training_convolution_relu_8,"",@"SHT_CUDA_INFO"
	.sectionflags	@""
	.align	4


	//----- nvinfo : EIATTR_CUDA_API_VERSION
	.align		4
        /*0000*/ 	.byte	0x04, 0x37
        /*0002*/ 	.short	(.L_11 - .L_10)
.L_10:
        /*0004*/ 	.word	0x0000007c


	//----- nvinfo : EIATTR_KPARAM_INFO
	.align		4
.L_11:
        /*0008*/ 	.byte	0x04, 0x17
        /*000a*/ 	.short	(.L_13 - .L_12)
.L_12:
        /*000c*/ 	.word	0x00000000
        /*0010*/ 	.short	0x0007
        /*0012*/ 	.short	0x0038
        /*0014*/ 	.byte	0x00, 0xf0, 0x11, 0x00


	//----- nvinfo : EIATTR_KPARAM_INFO
	.align		4
.L_13:
        /*0018*/ 	.byte	0x04, 0x17
        /*001a*/ 	.short	(.L_15 - .L_14)
.L_14:
        /*001c*/ 	.word	0x00000000
        /*0020*/ 	.short	0x0006
        /*0022*/ 	.short	0x0030
        /*0024*/ 	.byte	0x00, 0xf4, 0x21, 0x00


	//----- nvinfo : EIATTR_KPARAM_INFO
	.align		4
.L_15:
        /*0028*/ 	.byte	0x04, 0x17
        /*002a*/ 	.short	(.L_17 - .L_16)
.L_16:
        /*002c*/ 	.word	0x00000000
        /*0030*/ 	.short	0x0005
        /*0032*/ 	.short	0x0028
        /*0034*/ 	.byte	0x00, 0xf4, 0x21, 0x00


	//----- nvinfo : EIATTR_KPARAM_INFO
	.align		4
.L_17:
        /*0038*/ 	.byte	0x04, 0x17
        /*003a*/ 	.short	(.L_19 - .L_18)
.L_18:
        /*003c*/ 	.word	0x00000000
        /*0040*/ 	.short	0x0004
        /*0042*/ 	.short	0x0020
        /*0044*/ 	.byte	0x00, 0xf4, 0x21, 0x00


	//----- nvinfo : EIATTR_KPARAM_INFO
	.align		4
.L_19:
        /*0048*/ 	.byte	0x04, 0x17
        /*004a*/ 	.short	(.L_21 - .L_20)
.L_20:
        /*004c*/ 	.word	0x00000000
        /*0050*/ 	.short	0x0003
        /*0052*/ 	.short	0x0018
        /*0054*/ 	.byte	0x00, 0xf4, 0x21, 0x00


	//----- nvinfo : EIATTR_KPARAM_INFO
	.align		4
.L_21:
        /*0058*/ 	.byte	0x04, 0x17
        /*005a*/ 	.short	(.L_23 - .L_22)
.L_22:
        /*005c*/ 	.word	0x00000000
        /*0060*/ 	.short	0x0002
        /*0062*/ 	.short	0x0010
        /*0064*/ 	.byte	0x00, 0xf4, 0x21, 0x00


	//----- nvinfo : EIATTR_KPARAM_INFO
	.align		4
.L_23:
        /*0068*/ 	.byte	0x04, 0x17
        /*006a*/ 	.short	(.L_25 - .L_24)
.L_24:
        /*006c*/ 	.word	0x00000000
        /*0070*/ 	.short	0x0001
        /*0072*/ 	.short	0x0008
        /*0074*/ 	.byte	0x00, 0xf4, 0x21, 0x00


	//----- nvinfo : EIATTR_KPARAM_INFO
	.align		4
.L_25:
        /*0078*/ 	.byte	0x04, 0x17
        /*007a*/ 	.short	(.L_27 - .L_26)
.L_26:
        /*007c*/ 	.word	0x00000000
        /*0080*/ 	.short	0x0000
        /*0082*/ 	.short	0x0000
        /*0084*/ 	.byte	0x00, 0xf4, 0x21, 0x00


	//----- nvinfo : EIATTR_SPARSE_MMA_MASK
	.align		4
.L_27:
        /*0088*/ 	.byte	0x03, 0x50
        /*008a*/ 	.short	0x0000


	//----- nvinfo : EIATTR_MAXREG_COUNT
	.align		4
        /*008c*/ 	.byte	0x03, 0x1b
        /*008e*/ 	.short	0x00ff


	//----- nvinfo : EIATTR_EXIT_INSTR_OFFSETS
	.align		4
        /*0090*/ 	.byte	0x04, 0x1c
        /*0092*/ 	.short	(.L_29 - .L_28)


	//   ....[0]....
.L_28:
        /*0094*/ 	.word	0x000003b0


	//----- nvinfo : EIATTR_REQNTID
	.align		4
.L_29:
        /*0098*/ 	.byte	0x04, 0x10
        /*009a*/ 	.short	(.L_31 - .L_30)
.L_30:
        /*009c*/ 	.word	0x00000080
        /*00a0*/ 	.word	0x00000001
        /*00a4*/ 	.word	0x00000001


	//----- nvinfo : EIATTR_CBANK_PARAM_SIZE
	.align		4
.L_31:
        /*00a8*/ 	.byte	0x03, 0x19
        /*00aa*/ 	.short	0x003c


	//----- nvinfo : EIATTR_PARAM_CBANK
	.align		4
        /*00ac*/ 	.byte	0x04, 0x0a
        /*00ae*/ 	.short	(.L_33 - .L_32)
	.align		4
.L_32:
        /*00b0*/ 	.word	index@(.nv.constant0.triton_poi_fused__native_batch_norm_legit_no_training_convolution_relu_8)
        /*00b4*/ 	.short	0x0210
        /*00b6*/ 	.short	0x003c


	//----- nvinfo : EIATTR_SW_WAR
	.align		4
.L_33:
        /*00b8*/ 	.byte	0x04, 0x36
        /*00ba*/ 	.short	(.L_35 - .L_34)
.L_34:
        /*00bc*/ 	.word	0x00000008
.L_35:


//--------------------- .nv.callgraph             --------------------------
	.section	.nv.callgraph,"",@"SHT_CUDA_CALLGRAPH"
	.align	4
	.sectionentsize	8
	.align		4
        /*0000*/ 	.word	0x00000000
	.align		4
        /*0004*/ 	.word	0xffffffff
	.align		4
        /*0008*/ 	.word	0x00000000
	.align		4
        /*000c*/ 	.word	0xfffffffe
	.align		4
        /*0010*/ 	.word	0x00000000
	.align		4
        /*0014*/ 	.word	0xfffffffd
	.align		4
        /*0018*/ 	.word	0x00000000
	.align		4
        /*001c*/ 	.word	0xfffffffc


//--------------------- .nv.constant4             --------------------------
	.section	.nv.constant4,"a",@progbits
	.align	8
	.align		8
.nv.constant4:
        /*0000*/ 	.dword	_$_str
	.align		8
        /*0008*/ 	.dword	_$_str_$_2


//--------------------- .text.triton_poi_fused__native_batch_norm_legit_no_training_convolution_relu_8 --------------------------
	.section	.text.triton_poi_fused__native_batch_norm_legit_no_training_convolution_relu_8,"ax",@progbits
	.align	128
        .global         triton_poi_fused__native_batch_norm_legit_no_training_convolution_relu_8
        .type           triton_poi_fused__native_batch_norm_legit_no_training_convolution_relu_8,@function
        .size           triton_poi_fused__native_batch_norm_legit_no_training_convolution_relu_8,(.L_x_1 - triton_poi_fused__native_batch_norm_legit_no_training_convolution_relu_8)
        .other          triton_poi_fused__native_batch_norm_legit_no_training_convolution_relu_8,@"STO_CUDA_ENTRY STV_DEFAULT"
triton_poi_fused__native_batch_norm_legit_no_training_convolution_relu_8:
.text.triton_poi_fused__native_batch_norm_legit_no_training_convolution_relu_8:
[----:B------:R-:W-:Y:S01]  /*0000*/  LDC R1, c[0x0][0x28] ;  /* 0x00000a00ff017b82 */ /* 0x000fe20000000800 */
[----:B------:R-:W1:Y:S07]  /*0010*/  S2R R0, SR_TID.X ;  /* 0x0000000000007919 */ /* 0x000e6e0000002100 */
[----:B------:R-:W2:Y:S01]  /*0020*/  LDC.64 R14, c[0x0][0x228] ;  /* 0x00008a00ff0e7b82 */ /* 0x000ea20000000a00 */
[----:B------:R-:W-:Y:S01]  /*0030*/  ULDC.64 UR4, c[0x0][0x208] ;  /* 0x0000820000047ab9 */ /* 0x000fe20000000a00 */
[----:B------:R-:W3:Y:S06]  /*0040*/  S2R R5, SR_CTAID.X ;  /* 0x0000000000057919 */ /* 0x000eec0000002500 */
[----:B------:R-:W4:Y:S08]  /*0050*/  LDC.64 R10, c[0x0][0x218] ;  /* 0x00008600ff0a7b82 */ /* 0x000f300000000a00 */
[----:B------:R-:W5:Y:S08]  /*0060*/  LDC.64 R12, c[0x0][0x220] ;  /* 0x00008800ff0c7b82 */ /* 0x000f700000000a00 */
[----:B------:R-:W5:Y:S01]  /*0070*/  LDC.64 R16, c[0x0][0x230] ;  /* 0x00008c00ff107b82 */ /* 0x000f620000000a00 */
[----:B-1----:R-:W-:-:S02]  /*0080*/  SHF.L.U32 R0, R0, 0x1, RZ ;  /* 0x0000000100007819 */ /* 0x002fc400000006ff */
[----:B---3--:R-:W-:Y:S02]  /*0090*/  SHF.R.S32.HI R3, RZ, 0x17, R5 ;  /* 0x00000017ff037819 */ /* 0x008fe40000011405 */
[----:B------:R-:W-:Y:S02]  /*00a0*/  LOP3.LUT R0, R0, 0xfe, RZ, 0xc0, !PT ;  /* 0x000000fe00007812 */ /* 0x000fe400078ec0ff */
[----:B------:R-:W-:Y:S02]  /*00b0*/  SGXT R3, R3, 0x1 ;  /* 0x000000010303781a */ /* 0x000fe40000000200 */
[----:B------:R-:W-:Y:S02]  /*00c0*/  LEA R0, R5, R0, 0x8 ;  /* 0x0000000005007211 */ /* 0x000fe400078e40ff */
[----:B------:R-:W1:Y:S02]  /*00d0*/  LDC.64 R4, c[0x0][0x238] ;  /* 0x00008e00ff047b82 */ /* 0x000e640000000a00 */
[----:B------:R-:W-:-:S04]  /*00e0*/  LEA.HI R3, R3, R0, RZ, 0x6 ;  /* 0x0000000003037211 */ /* 0x000fc800078f30ff */
[----:B------:R-:W-:-:S04]  /*00f0*/  SHF.R.S32.HI R3, RZ, 0x6, R3 ;  /* 0x00000006ff037819 */ /* 0x000fc80000011403 */
[----:B------:R-:W-:-:S04]  /*0100*/  LEA.HI R2, R3, R3, RZ, 0x7 ;  /* 0x0000000303027211 */ /* 0x000fc800078f38ff */
[----:B------:R-:W-:-:S04]  /*0110*/  LOP3.LUT R2, R2, 0xffffff80, RZ, 0xc0, !PT ;  /* 0xffffff8002027812 */ /* 0x000fc800078ec0ff */
[----:B------:R-:W-:Y:S02]  /*0120*/  IADD3 R19, R3, -R2, RZ ;  /* 0x8000000203137210 */ /* 0x000fe40007ffe0ff */
[----:B------:R-:W3:Y:S03]  /*0130*/  LDC.64 R2, c[0x0][0x210] ;  /* 0x00008400ff027b82 */ /* 0x000ee60000000a00 */
[----:B--2---:R-:W-:-:S05]  /*0140*/  IMAD.WIDE R14, R19, 0x4, R14 ;  /* 0x00000004130e7825 */ /* 0x004fca00078e020e */
[----:B------:R2:W2:Y:S01]  /*0150*/  LDG.E.EL R18, desc[UR4][R14.64] ;  /* 0x000000040e127981 */ /* 0x0004a2000c2e1900 */
[----:B----4-:R-:W-:-:S04]  /*0160*/  IMAD.WIDE R10, R19, 0x4, R10 ;  /* 0x00000004130a7825 */ /* 0x010fc800078e020a */
[----:B-----5:R-:W-:Y:S01]  /*0170*/  IMAD.WIDE R12, R19, 0x4, R12 ;  /* 0x00000004130c7825 */ /* 0x020fe200078e020c */
[----:B------:R4:W5:Y:S04]  /*0180*/  LDG.E.EL R8, desc[UR4][R10.64] ;  /* 0x000000040a087981 */ /* 0x000968000c2e1900 */
[----:B------:R-:W5:Y:S01]  /*0190*/  LDG.E.EL R9, desc[UR4][R12.64] ;  /* 0x000000040c097981 */ /* 0x000f62000c2e1900 */
[----:B---3--:R-:W-:-:S05]  /*01a0*/  IMAD.WIDE R2, R0, 0x4, R2 ;  /* 0x0000000400027825 */ /* 0x008fca00078e0202 */
[----:B------:R-:W5:Y:S01]  /*01b0*/  LDG.E.64 R6, desc[UR4][R2.64] ;  /* 0x0000000402067981 */ /* 0x000f62000c1e1b00 */
[----:B0-2---:R-:W-:-:S04]  /*01c0*/  IMAD.WIDE R14, R19, 0x4, R16 ;  /* 0x00000004130e7825 */ /* 0x005fc800078e0210 */
[----:B-1----:R-:W-:Y:S02]  /*01d0*/  IMAD.WIDE R16, R19, 0x4, R4 ;  /* 0x0000000413107825 */ /* 0x002fe400078e0204 */
[----:B------:R-:W2:Y:S01]  /*01e0*/  LDG.E.EL R14, desc[UR4][R14.64] ;  /* 0x000000040e0e7981 */ /* 0x000ea2000c2e1900 */
[----:B----4-:R-:W-:Y:S01]  /*01f0*/  HFMA2.MMA R10, -RZ, RZ, 1.625, 0 ;  /* 0x3e800000ff0a7435 */ /* 0x010fe200000001ff */
[----:B------:R-:W0:Y:S02]  /*0200*/  LDC.64 R4, c[0x0][0x240] ;  /* 0x00009000ff047b82 */ /* 0x000e240000000a00 */
[----:B------:R-:W2:Y:S01]  /*0210*/  LDG.E.EL R17, desc[UR4][R16.64] ;  /* 0x0000000410117981 */ /* 0x000ea2000c2e1900 */
[----:B0-----:R-:W-:-:S04]  /*0220*/  IMAD.WIDE R4, R0, 0x4, R4 ;  /* 0x0000000400047825 */ /* 0x001fc800078e0204 */
[----:B------:R-:W-:-:S04]  /*0230*/  FADD R18, R18, 9.9999997473787516356e-06 ;  /* 0x3727c5ac12127421 */ /* 0x000fc80000000000 */
[----:B------:R-:W0:Y:S02]  /*0240*/  MUFU.SQRT R19, R18 ;  /* 0x0000001200137308 */ /* 0x000e240000002000 */
[C---:B0-----:R-:W-:Y:S02]  /*0250*/  FSETP.GT.AND P0, PT, R19.reuse, 8.50705917302346158658e+37, PT ;  /* 0x7e8000001300780b */ /* 0x041fe40003f04000 */
[----:B------:R-:W-:-:S11]  /*0260*/  FSETP.GEU.AND P1, PT, R19, 1.175494350822287508e-38, PT ;  /* 0x008000001300780b */ /* 0x000fd60003f2e000 */
[----:B------:R-:W-:-:S04]  /*0270*/  @P0 FMUL R19, R19, 0.25 ;  /* 0x3e80000013130820 */ /* 0x000fc80000400000 */
[----:B------:R-:W-:-:S06]  /*0280*/  @!P1 FMUL R19, R19, 16777216 ;  /* 0x4b80000013139820 */ /* 0x000fcc0000400000 */
[----:B------:R-:W0:Y:S01]  /*0290*/  MUFU.RCP R19, R19 ;  /* 0x0000001300137308 */ /* 0x000e220000001000 */
[----:B------:R-:W-:Y:S01]  /*02a0*/  FSEL R10, R10, 1, P0 ;  /* 0x3f8000000a0a7808 */ /* 0x000fe20000000000 */
[--C-:B-----5:R-:W-:Y:S01]  /*02b0*/  FADD R6, R6, R8.reuse ;  /* 0x0000000806067221 */ /* 0x120fe20000000000 */
[----:B------:R-:W-:-:S03]  /*02c0*/  FADD R7, R7, R8 ;  /* 0x0000000807077221 */ /* 0x000fc60000000000 */
[----:B------:R-:W-:Y:S01]  /*02d0*/  @!P1 FMUL R10, R10, 16777216 ;  /* 0x4b8000000a0a9820 */ /* 0x000fe20000400000 */
[C---:B------:R-:W-:Y:S01]  /*02e0*/  FADD R8, -R9.reuse, R6 ;  /* 0x0000000609087221 */ /* 0x040fe20000000100 */
[----:B------:R-:W-:Y:S02]  /*02f0*/  FADD R9, -R9, R7 ;  /* 0x0000000709097221 */ /* 0x000fe40000000100 */
[----:B0-----:R-:W-:-:S04]  /*0300*/  FMUL R10, R19, R10 ;  /* 0x0000000a130a7220 */ /* 0x001fc80000400000 */
[-C--:B------:R-:W-:Y:S01]  /*0310*/  FMUL R8, R8, R10.reuse ;  /* 0x0000000a08087220 */ /* 0x080fe20000400000 */
[----:B------:R-:W-:-:S03]  /*0320*/  FMUL R10, R9, R10 ;  /* 0x0000000a090a7220 */ /* 0x000fc60000400000 */
[C-C-:B--2---:R-:W-:Y:S01]  /*0330*/  FFMA R8, R14.reuse, R8, R17.reuse ;  /* 0x000000080e087223 */ /* 0x144fe20000000011 */
[----:B------:R-:W-:-:S04]  /*0340*/  FFMA R10, R14, R10, R17 ;  /* 0x0000000a0e0a7223 */ /* 0x000fc80000000011 */
[----:B------:R-:W-:Y:S02]  /*0350*/  FSETP.GEU.AND P0, PT, R8, RZ, PT ;  /* 0x000000ff0800720b */ /* 0x000fe40003f0e000 */
[----:B------:R-:W-:Y:S02]  /*0360*/  FSETP.GEU.AND P1, PT, R10, RZ, PT ;  /* 0x000000ff0a00720b */ /* 0x000fe40003f2e000 */
[----:B------:R-:W-:Y:S02]  /*0370*/  FSEL R8, R8, RZ, P0 ;  /* 0x000000ff08087208 */ /* 0x000fe40000000000 */
[----:B------:R-:W-:Y:S01]  /*0380*/  FSEL R9, R10, RZ, P1 ;  /* 0x000000ff0a097208 */ /* 0x000fe20000800000 */
[----:B------:R-:W-:Y:S04]  /*0390*/  STG.E.64 desc[UR4][R2.64], R6 ;  /* 0x0000000602007986 */ /* 0x000fe8000c101b04 */
[----:B------:R-:W-:Y:S01]  /*03a0*/  STG.E.64 desc[UR4][R4.64], R8 ;  /* 0x0000000804007986 */ /* 0x000fe2000c101b04 */
[----:B------:R-:W-:Y:S05]  /*03b0*/  EXIT ;  /* 0x000000000000794d */ /* 0x000fea0003800000 */
.L_x_0:
[----:B------:R-:W-:-:S00]  /*03c0*/  BRA `(.L_x_0) ;  /* 0xfffffffc00fc7947 */ /* 0x000fc0000383ffff */
[----:B------:R-:W-:-:S00]  /*03d0*/  NOP ;  /* 0x0000000000007918 */ /* 0x000fc00000000000 */
        /* <DEDUP_REMOVED lines=10> */
.L_x_1:


//--------------------- .nv.global.init           --------------------------
	.section	.nv.global.init,"aw",@progbits
.nv.global.init:
	.type		_$_str,@object
	.size		_$_str,(_$_str_$_2 - _$_str)
_$_str:
        /*0000*/ 	.byte	0x5f, 0x5f, 0x43, 0x55, 0x44, 0x41, 0x5f, 0x46, 0x54, 0x5a, 0x00
	.type		_$_str_$_2,@object
	.size		_$_str_$_2,(.L_1 - _$_str_$_2)
_$_str_$_2:
        /*000b*/ 	.byte	0x5f, 0x5f, 0x43, 0x55, 0x44, 0x41, 0x5f, 0x50, 0x52, 0x45, 0x43, 0x5f, 0x53, 0x51, 0x52, 0x54
        /*001b*/ 	.byte	0x00
.L_1:


//--------------------- .nv.constant0.triton_poi_fused__native_batch_norm_legit_no_training_convolution_relu_8 --------------------------
	.section	.nv.constant0.triton_poi_fused__native_batch_norm_legit_no_training_convolution_relu_8,"a",@progbits
	.sectionflags	@""
	.align	4
.nv.constant0.triton_poi_fused__native_batch_norm_legit_no_training_convolution_relu_8:
	.zero		588
